//
// Generated by NVIDIA NVVM Compiler
//
// Compiler Build ID: CL-36424714
// Cuda compilation tools, release 13.0, V13.0.88
// Based on NVVM 20.0.0
//

.version 9.0
.target sm_100
.address_size 64

	// .globl	_Z4ftcsPffff

.visible .entry _Z4ftcsPffff(
	.param .u64 .ptr .align 1 _Z4ftcsPffff_param_0,
	.param .f32 _Z4ftcsPffff_param_1,
	.param .f32 _Z4ftcsPffff_param_2,
	.param .f32 _Z4ftcsPffff_param_3
)
{
	.reg .pred 	%p<2>;
	.reg .b32 	%r<6>;
	.reg .b32 	%f<14>;
	.reg .b64 	%rd<7>;

	ld.param.u64 	%rd1, [_Z4ftcsPffff_param_0];
	ld.param.f32 	%f1, [_Z4ftcsPffff_param_1];
	ld.param.f32 	%f2, [_Z4ftcsPffff_param_2];
	ld.param.f32 	%f3, [_Z4ftcsPffff_param_3];
	mov.u32 	%r3, %tid.x;
	mov.u32 	%r4, %ctaid.x;
	mov.u32 	%r5, %ntid.x;
	mad.lo.s32 	%r1, %r4, %r5, %r3;
	add.s32 	%r2, %r1, -1;
	setp.gt.u32 	%p1, %r2, 1021;
	@%p1 bra 	$L__BB0_2;
	cvta.to.global.u64 	%rd2, %rd1;
	mul.wide.u32 	%rd3, %r1, 4;
	add.s64 	%rd4, %rd2, %rd3;
	ld.global.f32 	%f4, [%rd4];
	mul.f32 	%f5, %f2, %f3;
	mul.f32 	%f6, %f1, %f1;
	div.rn.f32 	%f7, %f5, %f6;
	ld.global.f32 	%f8, [%rd4+4];
	add.f32 	%f9, %f4, %f4;
	sub.f32 	%f10, %f8, %f9;
	mul.wide.u32 	%rd5, %r2, 4;
	add.s64 	%rd6, %rd2, %rd5;
	ld.global.f32 	%f11, [%rd6];
	add.f32 	%f12, %f11, %f10;
	fma.rn.f32 	%f13, %f7, %f12, %f4;
	st.global.f32 	[%rd4], %f13;
$L__BB0_2:
	ret;

}
	// .globl	_Z2bcPf
.visible .entry _Z2bcPf(
	.param .u64 .ptr .align 1 _Z2bcPf_param_0
)
{
	.reg .pred 	%p<2>;
	.reg .b32 	%r<6>;
	.reg .b32 	%f<3>;
	.reg .b64 	%rd<3>;

	ld.param.u64 	%rd1, [_Z2bcPf_param_0];
	mov.u32 	%r1, %tid.x;
	mov.u32 	%r2, %ctaid.x;
	mov.u32 	%r3, %ntid.x;
	mul.lo.s32 	%r4, %r3, %r2;
	neg.s32 	%r5, %r4;
	setp.ne.s32 	%p1, %r1, %r5;
	@%p1 bra 	$L__BB1_2;
	cvta.to.global.u64 	%rd2, %rd1;
	ld.global.f32 	%f1, [%rd2+4];
	st.global.f32 	[%rd2], %f1;
	ld.global.f32 	%f2, [%rd2+4088];
	st.global.f32 	[%rd2+4092], %f2;
$L__BB1_2:
	ret;

}


// ===== COMPILED SASS (sm_100) =====

	.target	sm_100

	.elftype	@"ET_EXEC"


//--------------------- .note.nv.tkinfo           --------------------------
	.section	.note.nv.tkinfo,"",@"SHT_NOTE"
	.sectionflags	@"SHF_NOTE_NV_TKINFO"
	.tkinfo
        /*0018*/ 	.word	0x00000002
        /*0030*/ 	.string	""
        /*0030*/ 	.string	"ptxas"
        /*0030*/ 	.string	"Cuda compilation tools, release 13.0, V13.0.88"
        /*0030*/ 	.string	"Build cuda_13.0.r13.0/compiler.36424714_0"
        /*0030*/ 	.string	"-arch sm_100 -m 64 "



//--------------------- .note.nv.cuinfo           --------------------------
	.section	.note.nv.cuinfo,"",@"SHT_NOTE"
	.sectionflags	@"SHF_NOTE_NV_CUINFO"
        /*0018*/ 	.short	0x0002
        /*001a*/ 	.short	0x0064
        /*001c*/ 	.short	0x0082
	.zero		2


//--------------------- .nv.info                  --------------------------
	.section	.nv.info,"",@"SHT_CUDA_INFO"
	.align	4


	//----- nvinfo : EIATTR_REGCOUNT
	.align		4
        /*0000*/ 	.byte	0x04, 0x2f
        /*0002*/ 	.short	(.L_1 - .L_0)
	.align		4
.L_0:
        /*0004*/ 	.word	index@(_Z4ftcsPffff)
        /*0008*/ 	.word	0x00000012


	//----- nvinfo : EIATTR_FRAME_SIZE
	.align		4
.L_1:
        /*000c*/ 	.byte	0x04, 0x11
        /*000e*/ 	.short	(.L_3 - .L_2)
	.align		4
.L_2:
        /*0010*/ 	.word	index@($__internal_0_$__cuda_sm3x_div_rn_noftz_f32_slowpath)
        /*0014*/ 	.word	0x00000000


	//----- nvinfo : EIATTR_FRAME_SIZE
	.align		4
.L_3:
        /*0018*/ 	.byte	0x04, 0x11
        /*001a*/ 	.short	(.L_5 - .L_4)
	.align		4
.L_4:
        /*001c*/ 	.word	index@(_Z4ftcsPffff)
        /*0020*/ 	.word	0x00000000


	//----- nvinfo : EIATTR_REGCOUNT
	.align		4
.L_5:
        /*0024*/ 	.byte	0x04, 0x2f
        /*0026*/ 	.short	(.L_7 - .L_6)
	.align		4
.L_6:
        /*0028*/ 	.word	index@(_Z2bcPf)
        /*002c*/ 	.word	0x0000000a


	//----- nvinfo : EIATTR_FRAME_SIZE
	.align		4
.L_7:
        /*0030*/ 	.byte	0x04, 0x11
        /*0032*/ 	.short	(.L_9 - .L_8)
	.align		4
.L_8:
        /*0034*/ 	.word	index@(_Z2bcPf)
        /*0038*/ 	.word	0x00000000


	//----- nvinfo : EIATTR_MIN_STACK_SIZE
	.align		4
.L_9:
        /*003c*/ 	.byte	0x04, 0x12
        /*003e*/ 	.short	(.L_11 - .L_10)
	.align		4
.L_10:
        /*0040*/ 	.word	index@(_Z2bcPf)
        /*0044*/ 	.word	0x00000000


	//----- nvinfo : EIATTR_MIN_STACK_SIZE
	.align		4
.L_11:
        /*0048*/ 	.byte	0x04, 0x12
        /*004a*/ 	.short	(.L_13 - .L_12)
	.align		4
.L_12:
        /*004c*/ 	.word	index@(_Z4ftcsPffff)
        /*0050*/ 	.word	0x00000000
.L_13:


//--------------------- .nv.compat                --------------------------
	.section	.nv.compat,"",@"SHT_CUDA_COMPAT_INFO"
	.align	4
        /*0000*/ 	.byte	0x02, 0x09, 0x00, 0x00, 0x02, 0x02, 0x01, 0x00, 0x02, 0x05, 0x05, 0x00, 0x03, 0x07, 0x01, 0x01
        /*0010*/ 	.byte	0x02, 0x03, 0x00, 0x00, 0x02, 0x06, 0x01, 0x00, 0x04, 0x0b, 0x08, 0x00, 0x01, 0x00, 0x00, 0x00
        /*0020*/ 	.byte	0x00, 0x00, 0x00, 0x00


//--------------------- .nv.info._Z2bcPf          --------------------------
	.section	.nv.info._Z2bcPf,"",@"SHT_CUDA_INFO"
	.sectionflags	@""
	.align	4


	//----- nvinfo : EIATTR_CUDA_API_VERSION
	.align		4
        /*0000*/ 	.byte	0x04, 0x37
        /*0002*/ 	.short	(.L_15 - .L_14)
.L_14:
        /*0004*/ 	.word	0x00000082


	//----- nvinfo : EIATTR_KPARAM_INFO
	.align		4
.L_15:
        /*0008*/ 	.byte	0x04, 0x17
        /*000a*/ 	.short	(.L_17 - .L_16)
.L_16:
        /*000c*/ 	.word	0x00000000
        /*0010*/ 	.short	0x0000
        /*0012*/ 	.short	0x0000
        /*0014*/ 	.byte	0x00, 0xf5, 0x21, 0x00


	//----- nvinfo : EIATTR_SPARSE_MMA_MASK
	.align		4
.L_17:
        /*0018*/ 	.byte	0x03, 0x50
        /*001a*/ 	.short	0x0000


	//----- nvinfo : EIATTR_MAXREG_COUNT
	.align		4
        /*001c*/ 	.byte	0x03, 0x1b
        /*001e*/ 	.short	0x00ff


	//----- nvinfo : EIATTR_MERCURY_ISA_VERSION
	.align		4
        /*0020*/ 	.byte	0x03, 0x5f
        /*0022*/ 	.short	0x0101


	//----- nvinfo : EIATTR_VRC_CTA_INIT_COUNT
	.align		4
        /*0024*/ 	.byte	0x02, 0x4a
	.zero		1
	.zero		1


	//----- nvinfo : EIATTR_EXIT_INSTR_OFFSETS
	.align		4
        /*0028*/ 	.byte	0x04, 0x1c
        /*002a*/ 	.short	(.L_19 - .L_18)


	//   ....[0]....
.L_18:
        /*002c*/ 	.word	0x00000070


	//   ....[1]....
        /*0030*/ 	.word	0x000000e0


	//----- nvinfo : EIATTR_CBANK_PARAM_SIZE
	.align		4
.L_19:
        /*0034*/ 	.byte	0x03, 0x19
        /*0036*/ 	.short	0x0008


	//----- nvinfo : EIATTR_PARAM_CBANK
	.align		4
        /*0038*/ 	.byte	0x04, 0x0a
        /*003a*/ 	.short	(.L_21 - .L_20)
	.align		4
.L_20:
        /*003c*/ 	.word	index@(.nv.constant0._Z2bcPf)
        /*0040*/ 	.short	0x0380
        /*0042*/ 	.short	0x0008


	//----- nvinfo : EIATTR_SW_WAR
	.align		4
.L_21:
        /*0044*/ 	.byte	0x04, 0x36
        /*0046*/ 	.short	(.L_23 - .L_22)
.L_22:
        /*0048*/ 	.word	0x00000008
.L_23:


//--------------------- .nv.info._Z4ftcsPffff     --------------------------
	.section	.nv.info._Z4ftcsPffff,"",@"SHT_CUDA_INFO"
	.sectionflags	@""
	.align	4


	//----- nvinfo : EIATTR_CUDA_API_VERSION
	.align		4
        /*0000*/ 	.byte	0x04, 0x37
        /*0002*/ 	.short	(.L_25 - .L_24)
.L_24:
        /*0004*/ 	.word	0x00000082


	//----- nvinfo : EIATTR_KPARAM_INFO
	.align		4
.L_25:
        /*0008*/ 	.byte	0x04, 0x17
        /*000a*/ 	.short	(.L_27 - .L_26)
.L_26:
        /*000c*/ 	.word	0x00000000
        /*0010*/ 	.short	0x0003
        /*0012*/ 	.short	0x0010
        /*0014*/ 	.byte	0x00, 0xf0, 0x11, 0x00


	//----- nvinfo : EIATTR_KPARAM_INFO
	.align		4
.L_27:
        /*0018*/ 	.byte	0x04, 0x17
        /*001a*/ 	.short	(.L_29 - .L_28)
.L_28:
        /*001c*/ 	.word	0x00000000
        /*0020*/ 	.short	0x0002
        /*0022*/ 	.short	0x000c
        /*0024*/ 	.byte	0x00, 0xf0, 0x11, 0x00


	//----- nvinfo : EIATTR_KPARAM_INFO
	.align		4
.L_29:
        /*0028*/ 	.byte	0x04, 0x17
        /*002a*/ 	.short	(.L_31 - .L_30)
.L_30:
        /*002c*/ 	.word	0x00000000
        /*0030*/ 	.short	0x0001
        /*0032*/ 	.short	0x0008
        /*0034*/ 	.byte	0x00, 0xf0, 0x11, 0x00


	//----- nvinfo : EIATTR_KPARAM_INFO
	.align		4
.L_31:
        /*0038*/ 	.byte	0x04, 0x17
        /*003a*/ 	.short	(.L_33 - .L_32)
.L_32:
        /*003c*/ 	.word	0x00000000
        /*0040*/ 	.short	0x0000
        /*0042*/ 	.short	0x0000
        /*0044*/ 	.byte	0x00, 0xf5, 0x21, 0x00


	//----- nvinfo : EIATTR_SPARSE_MMA_MASK
	.align		4
.L_33:
        /*0048*/ 	.byte	0x03, 0x50
        /*004a*/ 	.short	0x0000


	//----- nvinfo : EIATTR_MAXREG_COUNT
	.align		4
        /*004c*/ 	.byte	0x03, 0x1b
        /*004e*/ 	.short	0x00ff


	//----- nvinfo : EIATTR_MERCURY_ISA_VERSION
	.align		4
        /*0050*/ 	.byte	0x03, 0x5f
        /*0052*/ 	.short	0x0101


	//----- nvinfo : EIATTR_VRC_CTA_INIT_COUNT
	.align		4
        /*0054*/ 	.byte	0x02, 0x4a
	.zero		1
	.zero		1


	//----- nvinfo : EIATTR_EXIT_INSTR_OFFSETS
	.align		4
        /*0058*/ 	.byte	0x04, 0x1c
        /*005a*/ 	.short	(.L_35 - .L_34)


	//   ....[0]....
.L_34:
        /*005c*/ 	.word	0x00000070


	//   ....[1]....
        /*0060*/ 	.word	0x00000240


	//----- nvinfo : EIATTR_CRS_STACK_SIZE
	.align		4
.L_35:
        /*0064*/ 	.byte	0x04, 0x1e
        /*0066*/ 	.short	(.L_37 - .L_36)
.L_36:
        /*0068*/ 	.word	0x00000000


	//----- nvinfo : EIATTR_CBANK_PARAM_SIZE
	.align		4
.L_37:
        /*006c*/ 	.byte	0x03, 0x19
        /*006e*/ 	.short	0x0014


	//----- nvinfo : EIATTR_PARAM_CBANK
	.align		4
        /*0070*/ 	.byte	0x04, 0x0a
        /*0072*/ 	.short	(.L_39 - .L_38)
	.align		4
.L_38:
        /*0074*/ 	.word	index@(.nv.constant0._Z4ftcsPffff)
        /*0078*/ 	.short	0x0380
        /*007a*/ 	.short	0x0014


	//----- nvinfo : EIATTR_SW_WAR
	.align		4
.L_39:
        /*007c*/ 	.byte	0x04, 0x36
        /*007e*/ 	.short	(.L_41 - .L_40)
.L_40:
        /*0080*/ 	.word	0x00000008
.L_41:


//--------------------- .nv.callgraph             --------------------------
	.section	.nv.callgraph,"",@"SHT_CUDA_CALLGRAPH"
	.align	4
	.sectionentsize	8
	.align		4
        /*0000*/ 	.word	0x00000000
	.align		4
        /*0004*/ 	.word	0xffffffff
	.align		4
        /*0008*/ 	.word	0x00000000
	.align		4
        /*000c*/ 	.word	0xfffffffe
	.align		4
        /*0010*/ 	.word	0x00000000
	.align		4
        /*0014*/ 	.word	0xfffffffd
	.align		4
        /*0018*/ 	.word	0x00000000
	.align		4
        /*001c*/ 	.word	0xfffffffc


//--------------------- .text._Z2bcPf             --------------------------
	.section	.text._Z2bcPf,"ax",@progbits
	.align	128
        .global         _Z2bcPf
        .type           _Z2bcPf,@function
        .size           _Z2bcPf,(.L_x_12 - _Z2bcPf)
        .other          _Z2bcPf,@"STO_CUDA_ENTRY STV_DEFAULT"
_Z2bcPf:
.text._Z2bcPf:
[----:B------:R-:W-:Y:S08]  /*0000*/  LDC R1, c[0x0][0x37c] ;  /* 0x0000df00ff017b82 */ /* 0x000ff00000000800 */
[----:B------:R-:W0:Y:S01]  /*0010*/  S2UR UR4, SR_CTAID.X ;  /* 0x00000000000479c3 */ /* 0x000e220000002500 */
[----:B------:R-:W1:Y:S01]  /*0020*/  S2R R0, SR_TID.X ;  /* 0x0000000000007919 */ /* 0x000e620000002100 */
[----:B------:R-:W2:Y:S01]  /*0030*/  LDCU UR5, c[0x0][0x360] ;  /* 0x00006c00ff0577ac */ /* 0x000ea20008000800 */
[----:B0-----:R-:W-:-:S04]  /*0040*/  UIADD3 UR4, UPT, UPT, URZ, -UR4, URZ ;  /* 0x80000004ff047290 */ /* 0x001fc8000fffe0ff */
[----:B--2---:R-:W-:-:S06]  /*0050*/  UIMAD UR5, UR4, UR5, URZ ;  /* 0x00000005040572a4 */ /* 0x004fcc000f8e02ff */
[----:B-1----:R-:W-:-:S13]  /*0060*/  ISETP.NE.AND P0, PT, R0, UR5, PT ;  /* 0x0000000500007c0c */ /* 0x002fda000bf05270 */
[----:B------:R-:W-:Y:S05]  /*0070*/  @P0 EXIT ;  /* 0x000000000000094d */ /* 0x000fea0003800000 */
[----:B------:R-:W0:Y:S01]  /*0080*/  LDC.64 R2, c[0x0][0x380] ;  /* 0x0000e000ff027b82 */ /* 0x000e220000000a00 */
[----:B------:R-:W0:Y:S02]  /*0090*/  LDCU.64 UR4, c[0x0][0x358] ;  /* 0x00006b00ff0477ac */ /* 0x000e240008000a00 */
[----:B0-----:R-:W2:Y:S04]  /*00a0*/  LDG.E R5, desc[UR4][R2.64+0x4] ;  /* 0x0000040402057981 */ /* 0x001ea8000c1e1900 */
[----:B------:R-:W3:Y:S04]  /*00b0*/  LDG.E R7, desc[UR4][R2.64+0xff8] ;  /* 0x000ff80402077981 */ /* 0x000ee8000c1e1900 */
[----:B--2---:R-:W-:Y:S04]  /*00c0*/  STG.E desc[UR4][R2.64], R5 ;  /* 0x0000000502007986 */ /* 0x004fe8000c101904 */
[----:B---3--:R-:W-:Y:S01]  /*00d0*/  STG.E desc[UR4][R2.64+0xffc], R7 ;  /* 0x000ffc0702007986 */ /* 0x008fe2000c101904 */
[----:B------:R-:W-:Y:S05]  /*00e0*/  EXIT ;  /* 0x000000000000794d */ /* 0x000fea0003800000 */
.L_x_0:
[----:B------:R-:W-:-:S00]  /*00f0*/  BRA `(.L_x_0) ;  /* 0xfffffffc00fc7947 */ /* 0x000fc0000383ffff */
[----:B------:R-:W-:-:S00]  /*0100*/  NOP ;  /* 0x0000000000007918 */ /* 0x000fc00000000000 */
[----:B------:R-:W-:-:S00]  /*0110*/  NOP ;  /* 0x0000000000007918 */ /* 0x000fc00000000000 */
[----:B------:R-:W-:-:S00]  /*0120*/  NOP ;  /* 0x0000000000007918 */ /* 0x000fc00000000000 */
[----:B------:R-:W-:-:S00]  /*0130*/  NOP ;  /* 0x0000000000007918 */ /* 0x000fc00000000000 */
[----:B------:R-:W-:-:S00]  /*0140*/  NOP ;  /* 0x0000000000007918 */ /* 0x000fc00000000000 */
[----:B------:R-:W-:-:S00]  /*0150*/  NOP ;  /* 0x0000000000007918 */ /* 0x000fc00000000000 */
[----:B------:R-:W-:-:S00]  /*0160*/  NOP ;  /* 0x0000000000007918 */ /* 0x000fc00000000000 */
[----:B------:R-:W-:-:S00]  /*0170*/  NOP ;  /* 0x0000000000007918 */ /* 0x000fc00000000000 */
.L_x_12:


//--------------------- .text._Z4ftcsPffff        --------------------------
	.section	.text._Z4ftcsPffff,"ax",@progbits
	.align	128
        .global         _Z4ftcsPffff
        .type           _Z4ftcsPffff,@function
        .size           _Z4ftcsPffff,(.L_x_11 - _Z4ftcsPffff)
        .other          _Z4ftcsPffff,@"STO_CUDA_ENTRY STV_DEFAULT"
_Z4ftcsPffff:
.text._Z4ftcsPffff:
[----:B------:R-:W-:Y:S01]  /*0000*/  LDC R1, c[0x0][0x37c] ;  /* 0x0000df00ff017b82 */ /* 0x000fe20000000800 */
[----:B------:R-:W0:Y:S07]  /*0010*/  S2R R3, SR_TID.X ;  /* 0x0000000000037919 */ /* 0x000e2e0000002100 */
[----:B------:R-:W0:Y:S08]  /*0020*/  S2UR UR4, SR_CTAID.X ;  /* 0x00000000000479c3 */ /* 0x000e300000002500 */
[----:B------:R-:W0:Y:S02]  /*0030*/  LDC R0, c[0x0][0x360] ;  /* 0x0000d800ff007b82 */ /* 0x000e240000000800 */
[----:B0-----:R-:W-:-:S04]  /*0040*/  IMAD R3, R0, UR4, R3 ;  /* 0x0000000400037c24 */ /* 0x001fc8000f8e0203 */
[----:B------:R-:W-:-:S05]  /*0050*/  VIADD R6, R3, 0xffffffff ;  /* 0xffffffff03067836 */ /* 0x000fca0000000000 */
[----:B------:R-:W-:-:S13]  /*0060*/  ISETP.GT.U32.AND P0, PT, R6, 0x3fd, PT ;  /* 0x000003fd0600780c */ /* 0x000fda0003f04070 */
[----:B------:R-:W-:Y:S05]  /*0070*/  @P0 EXIT ;  /* 0x000000000000094d */ /* 0x000fea0003800000 */
[----:B------:R-:W0:Y:S01]  /*0080*/  LDC.64 R4, c[0x0][0x380] ;  /* 0x0000e000ff047b82 */ /* 0x000e220000000a00 */
[----:B------:R-:W1:Y:S01]  /*0090*/  LDCU.64 UR4, c[0x0][0x358] ;  /* 0x00006b00ff0477ac */ /* 0x000e620008000a00 */
[----:B------:R-:W2:Y:S06]  /*00a0*/  LDCU UR6, c[0x0][0x390] ;  /* 0x00007200ff0677ac */ /* 0x000eac0008000800 */
[----:B------:R-:W3:Y:S01]  /*00b0*/  LDC.64 R8, c[0x0][0x388] ;  /* 0x0000e200ff087b82 */ /* 0x000ee20000000a00 */
[----:B0-----:R-:W-:-:S05]  /*00c0*/  IMAD.WIDE.U32 R4, R3, 0x4, R4 ;  /* 0x0000000403047825 */ /* 0x001fca00078e0004 */
[----:B-1----:R0:W5:Y:S01]  /*00d0*/  LDG.E R2, desc[UR4][R4.64] ;  /* 0x0000000404027981 */ /* 0x002162000c1e1900 */
[----:B---3--:R-:W-:Y:S01]  /*00e0*/  FMUL R3, R8, R8 ;  /* 0x0000000808037220 */ /* 0x008fe20000400000 */
[----:B--2---:R-:W-:-:S03]  /*00f0*/  FMUL R0, R9, UR6 ;  /* 0x0000000609007c20 */ /* 0x004fc60008400000 */
[----:B------:R-:W1:Y:S08]  /*0100*/  MUFU.RCP R8, R3 ;  /* 0x0000000300087308 */ /* 0x000e700000001000 */
[----:B------:R-:W2:Y:S01]  /*0110*/  FCHK P0, R0, R3 ;  /* 0x0000000300007302 */ /* 0x000ea20000000000 */
[----:B-1----:R-:W-:-:S04]  /*0120*/  FFMA R7, -R3, R8, 1 ;  /* 0x3f80000003077423 */ /* 0x002fc80000000108 */
[----:B------:R-:W-:-:S04]  /*0130*/  FFMA R7, R8, R7, R8 ;  /* 0x0000000708077223 */ /* 0x000fc80000000008 */
[----:B------:R-:W-:-:S04]  /*0140*/  FFMA R8, R0, R7, RZ ;  /* 0x0000000700087223 */ /* 0x000fc800000000ff */
[----:B------:R-:W-:-:S04]  /*0150*/  FFMA R9, -R3, R8, R0 ;  /* 0x0000000803097223 */ /* 0x000fc80000000100 */
[----:B------:R-:W-:Y:S01]  /*0160*/  FFMA R11, R7, R9, R8 ;  /* 0x00000009070b7223 */ /* 0x000fe20000000008 */
[----:B0-2---:R-:W-:Y:S06]  /*0170*/  @!P0 BRA `(.L_x_1) ;  /* 0x00000000000c8947 */ /* 0x005fec0003800000 */
[----:B------:R-:W-:-:S07]  /*0180*/  MOV R8, 0x1a0 ;  /* 0x000001a000087802 */ /* 0x000fce0000000f00 */
[----:B-----5:R-:W-:Y:S05]  /*0190*/  CALL.REL.NOINC `($__internal_0_$__cuda_sm3x_div_rn_noftz_f32_slowpath) ;  /* 0x00000000002c7944 */ /* 0x020fea0003c00000 */
[----:B------:R-:W-:-:S07]  /*01a0*/  IMAD.MOV.U32 R11, RZ, RZ, R0 ;  /* 0x000000ffff0b7224 */ /* 0x000fce00078e0000 */
.L_x_1:
[----:B------:R-:W0:Y:S01]  /*01b0*/  LDC.64 R8, c[0x0][0x380] ;  /* 0x0000e000ff087b82 */ /* 0x000e220000000a00 */
[----:B------:R-:W2:Y:S01]  /*01c0*/  LDG.E R0, desc[UR4][R4.64+0x4] ;  /* 0x0000040404007981 */ /* 0x000ea2000c1e1900 */
[----:B0-----:R-:W-:-:S06]  /*01d0*/  IMAD.WIDE.U32 R6, R6, 0x4, R8 ;  /* 0x0000000406067825 */ /* 0x001fcc00078e0008 */
[----:B------:R-:W3:Y:S01]  /*01e0*/  LDG.E R7, desc[UR4][R6.64] ;  /* 0x0000000406077981 */ /* 0x000ee2000c1e1900 */
[----:B-----5:R-:W-:-:S04]  /*01f0*/  FADD R3, R2, R2 ;  /* 0x0000000202037221 */ /* 0x020fc80000000000 */
[----:B--2---:R-:W-:-:S04]  /*0200*/  FADD R0, R0, -R3 ;  /* 0x8000000300007221 */ /* 0x004fc80000000000 */
[----:B---3--:R-:W-:-:S04]  /*0210*/  FADD R3, R0, R7 ;  /* 0x0000000700037221 */ /* 0x008fc80000000000 */
[----:B------:R-:W-:-:S05]  /*0220*/  FFMA R3, R3, R11, R2 ;  /* 0x0000000b03037223 */ /* 0x000fca0000000002 */
[----:B------:R-:W-:Y:S01]  /*0230*/  STG.E desc[UR4][R4.64], R3 ;  /* 0x0000000304007986 */ /* 0x000fe2000c101904 */
[----:B------:R-:W-:Y:S05]  /*0240*/  EXIT ;  /* 0x000000000000794d */ /* 0x000fea0003800000 */
        .weak           $__internal_0_$__cuda_sm3x_div_rn_noftz_f32_slowpath
        .type           $__internal_0_$__cuda_sm3x_div_rn_noftz_f32_slowpath,@function
        .size           $__internal_0_$__cuda_sm3x_div_rn_noftz_f32_slowpath,(.L_x_11 - $__internal_0_$__cuda_sm3x_div_rn_noftz_f32_slowpath)
$__internal_0_$__cuda_sm3x_div_rn_noftz_f32_slowpath:
[--C-:B------:R-:W-:Y:S01]  /*0250*/  SHF.R.U32.HI R9, RZ, 0x17, R3.reuse ;  /* 0x00000017ff097819 */ /* 0x100fe20000011603 */
[--C-:B------:R-:W-:Y:S01]  /*0260*/  IMAD.MOV.U32 R11, RZ, RZ, R0.reuse ;  /* 0x000000ffff0b7224 */ /* 0x100fe200078e0000 */
[----:B------:R-:W-:Y:S01]  /*0270*/  SHF.R.U32.HI R7, RZ, 0x17, R0 ;  /* 0x00000017ff077819 */ /* 0x000fe20000011600 */
[----:B------:R-:W-:Y:S01]  /*0280*/  IMAD.MOV.U32 R12, RZ, RZ, R3 ;  /* 0x000000ffff0c7224 */ /* 0x000fe200078e0003 */
[----:B------:R-:W-:Y:S02]  /*0290*/  LOP3.LUT R9, R9, 0xff, RZ, 0xc0, !PT ;  /* 0x000000ff09097812 */ /* 0x000fe400078ec0ff */
[----:B------:R-:W-:-:S03]  /*02a0*/  LOP3.LUT R10, R7, 0xff, RZ, 0xc0, !PT ;  /* 0x000000ff070a7812 */ /* 0x000fc600078ec0ff */
[----:B------:R-:W-:Y:S02]  /*02b0*/  VIADD R14, R9, 0xffffffff ;  /* 0xffffffff090e7836 */ /* 0x000fe40000000000 */
[----:B------:R-:W-:-:S03]  /*02c0*/  VIADD R13, R10, 0xffffffff ;  /* 0xffffffff0a0d7836 */ /* 0x000fc60000000000 */
[----:B------:R-:W-:-:S04]  /*02d0*/  ISETP.GT.U32.AND P0, PT, R14, 0xfd, PT ;  /* 0x000000fd0e00780c */ /* 0x000fc80003f04070 */
[----:B------:R-:W-:-:S13]  /*02e0*/  ISETP.GT.U32.OR P0, PT, R13, 0xfd, P0 ;  /* 0x000000fd0d00780c */ /* 0x000fda0000704470 */
[----:B------:R-:W-:Y:S01]  /*02f0*/  @!P0 IMAD.MOV.U32 R7, RZ, RZ, RZ ;  /* 0x000000ffff078224 */ /* 0x000fe200078e00ff */
[----:B------:R-:W-:Y:S06]  /*0300*/  @!P0 BRA `(.L_x_2) ;  /* 0x00000000005c8947 */ /* 0x000fec0003800000 */
[----:B------:R-:W-:Y:S02]  /*0310*/  FSETP.GTU.FTZ.AND P0, PT, |R0|, +INF , PT ;  /* 0x7f8000000000780b */ /* 0x000fe40003f1c200 */
[----:B------:R-:W-:-:S04]  /*0320*/  FSETP.GTU.FTZ.AND P1, PT, |R3|, +INF , PT ;  /* 0x7f8000000300780b */ /* 0x000fc80003f3c200 */
[----:B------:R-:W-:-:S13]  /*0330*/  PLOP3.LUT P0, PT, P0, P1, PT, 0xf8, 0x8f ;  /* 0x00000000008f781c */ /* 0x000fda0000703f70 */
[----:B------:R-:W-:Y:S05]  /*0340*/  @P0 BRA `(.L_x_3) ;  /* 0x0000000400440947 */ /* 0x000fea0003800000 */
[----:B------:R-:W-:-:S13]  /*0350*/  LOP3.LUT P0, RZ, R12, 0x7fffffff, R11, 0xc8, !PT ;  /* 0x7fffffff0cff7812 */ /* 0x000fda000780c80b */
[----:B------:R-:W-:Y:S05]  /*0360*/  @!P0 BRA `(.L_x_4) ;  /* 0x0000000400348947 */ /* 0x000fea0003800000 */
[C---:B------:R-:W-:Y:S02]  /*0370*/  FSETP.NEU.FTZ.AND P2, PT, |R0|.reuse, +INF , PT ;  /* 0x7f8000000000780b */ /* 0x040fe40003f5d200 */
[----:B------:R-:W-:Y:S02]  /*0380*/  FSETP.NEU.FTZ.AND P1, PT, |R3|, +INF , PT ;  /* 0x7f8000000300780b */ /* 0x000fe40003f3d200 */
[----:B------:R-:W-:-:S11]  /*0390*/  FSETP.NEU.FTZ.AND P0, PT, |R0|, +INF , PT ;  /* 0x7f8000000000780b */ /* 0x000fd60003f1d200 */
[----:B------:R-:W-:Y:S05]  /*03a0*/  @!P1 BRA !P2, `(.L_x_4) ;  /* 0x0000000400249947 */ /* 0x000fea0005000000 */
[----:B------:R-:W-:-:S04]  /*03b0*/  LOP3.LUT P2, RZ, R11, 0x7fffffff, RZ, 0xc0, !PT ;  /* 0x7fffffff0bff7812 */ /* 0x000fc8000784c0ff */
[----:B------:R-:W-:-:S13]  /*03c0*/  PLOP3.LUT P1, PT, P1, P2, PT, 0x2f, 0xf2 ;  /* 0x0000000000f2781c */ /* 0x000fda0000f24577 */
[----:B------:R-:W-:Y:S05]  /*03d0*/  @P1 BRA `(.L_x_5) ;  /* 0x0000000400101947 */ /* 0x000fea0003800000 */
[----:B------:R-:W-:-:S04]  /*03e0*/  LOP3.LUT P1, RZ, R12, 0x7fffffff, RZ, 0xc0, !PT ;  /* 0x7fffffff0cff7812 */ /* 0x000fc8000782c0ff */
[----:B------:R-:W-:-:S13]  /*03f0*/  PLOP3.LUT P0, PT, P0, P1, PT, 0x2f, 0xf2 ;  /* 0x0000000000f2781c */ /* 0x000fda0000702577 */
[----:B------:R-:W-:Y:S05]  /*0400*/  @P0 BRA `(.L_x_6) ;  /* 0x0000000000f80947 */ /* 0x000fea0003800000 */
[----:B------:R-:W-:Y:S02]  /*0410*/  ISETP.GE.AND P0, PT, R13, RZ, PT ;  /* 0x000000ff0d00720c */ /* 0x000fe40003f06270 */
[----:B------:R-:W-:-:S11]  /*0420*/  ISETP.GE.AND P1, PT, R14, RZ, PT ;  /* 0x000000ff0e00720c */ /* 0x000fd60003f26270 */
[----:B------:R-:W-:Y:S02]  /*0430*/  @P0 IMAD.MOV.U32 R7, RZ, RZ, RZ ;  /* 0x000000ffff070224 */ /* 0x000fe400078e00ff */
[----:B------:R-:W-:Y:S01]  /*0440*/  @!P0 FFMA R11, R0, 1.84467440737095516160e+19, RZ ;  /* 0x5f800000000b8823 */ /* 0x000fe200000000ff */
[----:B------:R-:W-:Y:S02]  /*0450*/  @!P0 IMAD.MOV.U32 R7, RZ, RZ, -0x40 ;  /* 0xffffffc0ff078424 */ /* 0x000fe400078e00ff */
[----:B------:R-:W-:Y:S02]  /*0460*/  @!P1 FFMA R12, R3, 1.84467440737095516160e+19, RZ ;  /* 0x5f800000030c9823 */ /* 0x000fe400000000ff */
[----:B------:R-:W-:-:S07]  /*0470*/  @!P1 VIADD R7, R7, 0x40 ;  /* 0x0000004007079836 */ /* 0x000fce0000000000 */
.L_x_2:
[----:B------:R-:W-:Y:S01]  /*0480*/  LEA R3, R9, 0xc0800000, 0x17 ;  /* 0xc080000009037811 */ /* 0x000fe200078eb8ff */
[----:B------:R-:W-:-:S04]  /*0490*/  VIADD R10, R10, 0xffffff81 ;  /* 0xffffff810a0a7836 */ /* 0x000fc80000000000 */
[----:B------:R-:W-:Y:S02]  /*04a0*/  IMAD.IADD R3, R12, 0x1, -R3 ;  /* 0x000000010c037824 */ /* 0x000fe400078e0a03 */
[C---:B------:R-:W-:Y:S01]  /*04b0*/  IMAD R0, R10.reuse, -0x800000, R11 ;  /* 0xff8000000a007824 */ /* 0x040fe200078e020b */
[----:B------:R-:W-:Y:S01]  /*04c0*/  IADD3 R10, PT, PT, R10, 0x7f, -R9 ;  /* 0x0000007f0a0a7810 */ /* 0x000fe20007ffe809 */
[----:B------:R-:W0:Y:S01]  /*04d0*/  MUFU.RCP R12, R3 ;  /* 0x00000003000c7308 */ /* 0x000e220000001000 */
[----:B------:R-:W-:-:S03]  /*04e0*/  FADD.FTZ R13, -R3, -RZ ;  /* 0x800000ff030d7221 */ /* 0x000fc60000010100 */
[----:B------:R-:W-:Y:S02]  /*04f0*/  IMAD.IADD R10, R10, 0x1, R7 ;  /* 0x000000010a0a7824 */ /* 0x000fe400078e0207 */
[----:B0-----:R-:W-:-:S04]  /*0500*/  FFMA R15, R12, R13, 1 ;  /* 0x3f8000000c0f7423 */ /* 0x001fc8000000000d */
[----:B------:R-:W-:-:S04]  /*0510*/  FFMA R14, R12, R15, R12 ;  /* 0x0000000f0c0e7223 */ /* 0x000fc8000000000c */
[----:B------:R-:W-:-:S04]  /*0520*/  FFMA R11, R0, R14, RZ ;  /* 0x0000000e000b7223 */ /* 0x000fc800000000ff */
[----:B------:R-:W-:-:S04]  /*0530*/  FFMA R12, R13, R11, R0 ;  /* 0x0000000b0d0c7223 */ /* 0x000fc80000000000 */
[----:B------:R-:W-:-:S04]  /*0540*/  FFMA R11, R14, R12, R11 ;  /* 0x0000000c0e0b7223 */ /* 0x000fc8000000000b */
[----:B------:R-:W-:-:S04]  /*0550*/  FFMA R12, R13, R11, R0 ;  /* 0x0000000b0d0c7223 */ /* 0x000fc80000000000 */
[----:B------:R-:W-:-:S05]  /*0560*/  FFMA R0, R14, R12, R11 ;  /* 0x0000000c0e007223 */ /* 0x000fca000000000b */
[----:B------:R-:W-:-:S04]  /*0570*/  SHF.R.U32.HI R3, RZ, 0x17, R0 ;  /* 0x00000017ff037819 */ /* 0x000fc80000011600 */
[----:B------:R-:W-:-:S05]  /*0580*/  LOP3.LUT R3, R3, 0xff, RZ, 0xc0, !PT ;  /* 0x000000ff03037812 */ /* 0x000fca00078ec0ff */
[----:B------:R-:W-:-:S04]  /*0590*/  IMAD.IADD R9, R3, 0x1, R10 ;  /* 0x0000000103097824 */ /* 0x000fc800078e020a */
[----:B------:R-:W-:-:S05]  /*05a0*/  VIADD R3, R9, 0xffffffff ;  /* 0xffffffff09037836 */ /* 0x000fca0000000000 */
[----:B------:R-:W-:-:S13]  /*05b0*/  ISETP.GE.U32.AND P0, PT, R3, 0xfe, PT ;  /* 0x000000fe0300780c */ /* 0x000fda0003f06070 */
[----:B------:R-:W-:Y:S05]  /*05c0*/  @!P0 BRA `(.L_x_7) ;  /* 0x0000000000808947 */ /* 0x000fea0003800000 */
[----:B------:R-:W-:-:S13]  /*05d0*/  ISETP.GT.AND P0, PT, R9, 0xfe, PT ;  /* 0x000000fe0900780c */ /* 0x000fda0003f04270 */
[----:B------:R-:W-:Y:S05]  /*05e0*/  @P0 BRA `(.L_x_8) ;  /* 0x00000000006c0947 */ /* 0x000fea0003800000 */
[----:B------:R-:W-:-:S13]  /*05f0*/  ISETP.GE.AND P0, PT, R9, 0x1, PT ;  /* 0x000000010900780c */ /* 0x000fda0003f06270 */
[----:B------:R-:W-:Y:S05]  /*0600*/  @P0 BRA `(.L_x_9) ;  /* 0x0000000000980947 */ /* 0x000fea0003800000 */
[----:B------:R-:W-:Y:S02]  /*0610*/  ISETP.GE.AND P0, PT, R9, -0x18, PT ;  /* 0xffffffe80900780c */ /* 0x000fe40003f06270 */
[----:B------:R-:W-:-:S11]  /*0620*/  LOP3.LUT R0, R0, 0x80000000, RZ, 0xc0, !PT ;  /* 0x8000000000007812 */ /* 0x000fd600078ec0ff */
[----:B------:R-:W-:Y:S05]  /*0630*/  @!P0 BRA `(.L_x_9) ;  /* 0x00000000008c8947 */ /* 0x000fea0003800000 */
[CCC-:B------:R-:W-:Y:S01]  /*0640*/  FFMA.RZ R3, R14.reuse, R12.reuse, R11.reuse ;  /* 0x0000000c0e037223 */ /* 0x1c0fe2000000c00b */
[CCC-:B------:R-:W-:Y:S01]  /*0650*/  FFMA.RM R10, R14.reuse, R12.reuse, R11.reuse ;  /* 0x0000000c0e0a7223 */ /* 0x1c0fe2000000400b */
[C---:B------:R-:W-:Y:S02]  /*0660*/  ISETP.NE.AND P2, PT, R9.reuse, RZ, PT ;  /* 0x000000ff0900720c */ /* 0x040fe40003f45270 */
[----:B------:R-:W-:Y:S02]  /*0670*/  ISETP.NE.AND P1, PT, R9, RZ, PT ;  /* 0x000000ff0900720c */ /* 0x000fe40003f25270 */
[----:B------:R-:W-:Y:S01]  /*0680*/  LOP3.LUT R7, R3, 0x7fffff, RZ, 0xc0, !PT ;  /* 0x007fffff03077812 */ /* 0x000fe200078ec0ff */
[----:B------:R-:W-:Y:S01]  /*0690*/  FFMA.RP R3, R14, R12, R11 ;  /* 0x0000000c0e037223 */ /* 0x000fe2000000800b */
[----:B------:R-:W-:Y:S02]  /*06a0*/  VIADD R12, R9, 0x20 ;  /* 0x00000020090c7836 */ /* 0x000fe40000000000 */
[----:B------:R-:W-:Y:S01]  /*06b0*/  LOP3.LUT R7, R7, 0x800000, RZ, 0xfc, !PT ;  /* 0x0080000007077812 */ /* 0x000fe200078efcff */
[----:B------:R-:W-:Y:S01]  /*06c0*/  IMAD.MOV R9, RZ, RZ, -R9 ;  /* 0x000000ffff097224 */ /* 0x000fe200078e0a09 */
[----:B------:R-:W-:-:S02]  /*06d0*/  FSETP.NEU.FTZ.AND P0, PT, R3, R10, PT ;  /* 0x0000000a0300720b */ /* 0x000fc40003f1d000 */
[----:B------:R-:W-:Y:S02]  /*06e0*/  SHF.L.U32 R12, R7, R12, RZ ;  /* 0x0000000c070c7219 */ /* 0x000fe400000006ff */
[----:B------:R-:W-:Y:S02]  /*06f0*/  SEL R10, R9, RZ, P2 ;  /* 0x000000ff090a7207 */ /* 0x000fe40001000000 */
[----:B------:R-:W-:Y:S02]  /*0700*/  ISETP.NE.AND P1, PT, R12, RZ, P1 ;  /* 0x000000ff0c00720c */ /* 0x000fe40000f25270 */
[----:B------:R-:W-:Y:S02]  /*0710*/  SHF.R.U32.HI R10, RZ, R10, R7 ;  /* 0x0000000aff0a7219 */ /* 0x000fe40000011607 */
[----:B------:R-:W-:Y:S02]  /*0720*/  PLOP3.LUT P0, PT, P0, P1, PT, 0xf8, 0x8f ;  /* 0x00000000008f781c */ /* 0x000fe40000703f70 */
[----:B------:R-:W-:-:S02]  /*0730*/  SHF.R.U32.HI R12, RZ, 0x1, R10 ;  /* 0x00000001ff0c7819 */ /* 0x000fc4000001160a */
[----:B------:R-:W-:-:S04]  /*0740*/  SEL R3, RZ, 0x1, !P0 ;  /* 0x00000001ff037807 */ /* 0x000fc80004000000 */
[----:B------:R-:W-:-:S04]  /*0750*/  LOP3.LUT R3, R3, 0x1, R12, 0xf8, !PT ;  /* 0x0000000103037812 */ /* 0x000fc800078ef80c */
[----:B------:R-:W-:-:S05]  /*0760*/  LOP3.LUT R3, R3, R10, RZ, 0xc0, !PT ;  /* 0x0000000a03037212 */ /* 0x000fca00078ec0ff */
[----:B------:R-:W-:-:S05]  /*0770*/  IMAD.IADD R3, R12, 0x1, R3 ;  /* 0x000000010c037824 */ /* 0x000fca00078e0203 */
[----:B------:R-:W-:Y:S01]  /*0780*/  LOP3.LUT R0, R3, R0, RZ, 0xfc, !PT ;  /* 0x0000000003007212 */ /* 0x000fe200078efcff */
[----:B------:R-:W-:Y:S06]  /*0790*/  BRA `(.L_x_9) ;  /* 0x0000000000347947 */ /* 0x000fec0003800000 */
.L_x_8:
[----:B------:R-:W-:-:S04]  /*07a0*/  LOP3.LUT R0, R0, 0x80000000, RZ, 0xc0, !PT ;  /* 0x8000000000007812 */ /* 0x000fc800078ec0ff */
[----:B------:R-:W-:Y:S01]  /*07b0*/  LOP3.LUT R0, R0, 0x7f800000, RZ, 0xfc, !PT ;  /* 0x7f80000000007812 */ /* 0x000fe200078efcff */
[----:B------:R-:W-:Y:S06]  /*07c0*/  BRA `(.L_x_9) ;  /* 0x0000000000287947 */ /* 0x000fec0003800000 */
.L_x_7:
[----:B------:R-:W-:Y:S01]  /*07d0*/  IMAD R0, R10, 0x800000, R0 ;  /* 0x008000000a007824 */ /* 0x000fe200078e0200 */
[----:B------:R-:W-:Y:S06]  /*07e0*/  BRA `(.L_x_9) ;  /* 0x0000000000207947 */ /* 0x000fec0003800000 */
.L_x_6:
[----:B------:R-:W-:-:S04]  /*07f0*/  LOP3.LUT R0, R12, 0x80000000, R11, 0x48, !PT ;  /* 0x800000000c007812 */ /* 0x000fc800078e480b */
[----:B------:R-:W-:Y:S01]  /*0800*/  LOP3.LUT R0, R0, 0x7f800000, RZ, 0xfc, !PT ;  /* 0x7f80000000007812 */ /* 0x000fe200078efcff */
[----:B------:R-:W-:Y:S06]  /*0810*/  BRA `(.L_x_9) ;  /* 0x0000000000147947 */ /* 0x000fec0003800000 */
.L_x_5:
[----:B------:R-:W-:Y:S01]  /*0820*/  LOP3.LUT R0, R12, 0x80000000, R11, 0x48, !PT ;  /* 0x800000000c007812 */ /* 0x000fe200078e480b */
[----:B------:R-:W-:Y:S06]  /*0830*/  BRA `(.L_x_9) ;  /* 0x00000000000c7947 */ /* 0x000fec0003800000 */
.L_x_4:
[----:B------:R-:W0:Y:S01]  /*0840*/  MUFU.RSQ R0, -QNAN ;  /* 0xffc0000000007908 */ /* 0x000e220000001400 */
[----:B------:R-:W-:Y:S05]  /*0850*/  BRA `(.L_x_9) ;  /* 0x0000000000047947 */ /* 0x000fea0003800000 */
.L_x_3:
[----:B------:R-:W-:-:S07]  /*0860*/  FADD.FTZ R0, R0, R3 ;  /* 0x0000000300007221 */ /* 0x000fce0000010000 */
.L_x_9:
[----:B------:R-:W-:-:S04]  /*0870*/  IMAD.MOV.U32 R9, RZ, RZ, 0x0 ;  /* 0x00000000ff097424 */ /* 0x000fc800078e00ff */
[----:B0-----:R-:W-:Y:S05]  /*0880*/  RET.REL.NODEC R8 `(_Z4ftcsPffff) ;  /* 0xfffffff408dc7950 */ /* 0x001fea0003c3ffff */
.L_x_10:
        /* <DEDUP_REMOVED lines=15> */
.L_x_11:


//--------------------- .nv.shared.reserved.0     --------------------------
	.section	.nv.shared.reserved.0,"aw",@nobits
	.weak		__nv_reservedSMEM_offset_0_alias
	.size		__nv_reservedSMEM_offset_0_alias, 0, 64
	.other		__nv_reservedSMEM_offset_0_alias,@"STO_CUDA_RESERVED_SHARED STV_DEFAULT"
__nv_reservedSMEM_offset_0_alias:
	.zero		0
	.zero		64


//--------------------- .nv.constant0._Z2bcPf     --------------------------
	.section	.nv.constant0._Z2bcPf,"a",@progbits
	.sectionflags	@""
	.align	4
.nv.constant0._Z2bcPf:
	.zero		904


//--------------------- .nv.constant0._Z4ftcsPffff --------------------------
	.section	.nv.constant0._Z4ftcsPffff,"a",@progbits
	.sectionflags	@""
	.align	4
.nv.constant0._Z4ftcsPffff:
	.zero		916


//--------------------- SYMBOLS --------------------------

	.type		.nv.reservedSmem.offset0,@object
	.size		.nv.reservedSmem.offset0,0x4
